//
// Generated by NVIDIA NVVM Compiler
//
// Compiler Build ID: CL-36424714
// Cuda compilation tools, release 13.0, V13.0.88
// Based on NVVM 20.0.0
//

.version 9.0
.target sm_100
.address_size 64

	// .globl	_Z18lookuptable_kernelP6float2S0_P4int2S0_S0_S0_S0_
// _ZZ18lookuptable_kernelP6float2S0_P4int2S0_S0_S0_S0_E5memxx has been demoted
// _ZZ18lookuptable_kernelP6float2S0_P4int2S0_S0_S0_S0_E5memyy has been demoted
// _ZZ18lookuptable_kernelP6float2S0_P4int2S0_S0_S0_S0_E5memxy has been demoted
// _ZZ18lookuptable_kernelP6float2S0_P4int2S0_S0_S0_S0_E5memyx has been demoted

.visible .entry _Z18lookuptable_kernelP6float2S0_P4int2S0_S0_S0_S0_(
	.param .u64 .ptr .align 1 _Z18lookuptable_kernelP6float2S0_P4int2S0_S0_S0_S0__param_0,
	.param .u64 .ptr .align 1 _Z18lookuptable_kernelP6float2S0_P4int2S0_S0_S0_S0__param_1,
	.param .u64 .ptr .align 1 _Z18lookuptable_kernelP6float2S0_P4int2S0_S0_S0_S0__param_2,
	.param .u64 .ptr .align 1 _Z18lookuptable_kernelP6float2S0_P4int2S0_S0_S0_S0__param_3,
	.param .u64 .ptr .align 1 _Z18lookuptable_kernelP6float2S0_P4int2S0_S0_S0_S0__param_4,
	.param .u64 .ptr .align 1 _Z18lookuptable_kernelP6float2S0_P4int2S0_S0_S0_S0__param_5,
	.param .u64 .ptr .align 1 _Z18lookuptable_kernelP6float2S0_P4int2S0_S0_S0_S0__param_6
)
{
	.reg .pred 	%p<7>;
	.reg .b32 	%r<155>;
	.reg .b32 	%f<65>;
	.reg .b64 	%rd<41>;
	.reg .b64 	%fd<53>;
	// demoted variable
	.shared .align 8 .b8 _ZZ18lookuptable_kernelP6float2S0_P4int2S0_S0_S0_S0_E5memxx[8192];
	// demoted variable
	.shared .align 8 .b8 _ZZ18lookuptable_kernelP6float2S0_P4int2S0_S0_S0_S0_E5memyy[8192];
	// demoted variable
	.shared .align 8 .b8 _ZZ18lookuptable_kernelP6float2S0_P4int2S0_S0_S0_S0_E5memxy[8192];
	// demoted variable
	.shared .align 8 .b8 _ZZ18lookuptable_kernelP6float2S0_P4int2S0_S0_S0_S0_E5memyx[8192];
	ld.param.u64 	%rd10, [_Z18lookuptable_kernelP6float2S0_P4int2S0_S0_S0_S0__param_0];
	ld.param.u64 	%rd11, [_Z18lookuptable_kernelP6float2S0_P4int2S0_S0_S0_S0__param_1];
	ld.param.u64 	%rd12, [_Z18lookuptable_kernelP6float2S0_P4int2S0_S0_S0_S0__param_2];
	ld.param.u64 	%rd7, [_Z18lookuptable_kernelP6float2S0_P4int2S0_S0_S0_S0__param_4];
	ld.param.u64 	%rd9, [_Z18lookuptable_kernelP6float2S0_P4int2S0_S0_S0_S0__param_6];
	cvta.to.global.u64 	%rd1, %rd11;
	cvta.to.global.u64 	%rd2, %rd10;
	cvta.to.global.u64 	%rd3, %rd12;
	mov.u32 	%r46, %ctaid.x;
	mov.u32 	%r47, %ntid.x;
	mov.u32 	%r1, %tid.x;
	mad.lo.s32 	%r2, %r46, %r47, %r1;
	setp.gt.s32 	%p1, %r2, 16639;
	@%p1 bra 	$L__BB0_8;
	mov.u32 	%r3, %tid.y;
	shl.b32 	%r138, %r3, 8;
	min.u32 	%r49, %r138, 746;
	add.s32 	%r5, %r49, 256;
	setp.ge.u32 	%p2, %r138, %r5;
	mov.b32 	%r147, 0;
	mov.u32 	%r148, %r147;
	mov.u32 	%r149, %r147;
	mov.u32 	%r150, %r147;
	mov.u32 	%r151, %r147;
	mov.u32 	%r152, %r147;
	mov.u32 	%r153, %r147;
	mov.u32 	%r154, %r147;
	@%p2 bra 	$L__BB0_6;
	mov.b32 	%r154, 0;
	mov.u32 	%r153, %r154;
	mov.u32 	%r152, %r154;
	mov.u32 	%r151, %r154;
	mov.u32 	%r150, %r154;
	mov.u32 	%r149, %r154;
	mov.u32 	%r148, %r154;
	mov.u32 	%r147, %r154;
$L__BB0_3:
	mad.lo.s32 	%r51, %r2, 1003, %r138;
	add.s32 	%r52, %r51, 1;
	mul.wide.s32 	%rd13, %r52, 8;
	add.s64 	%rd4, %rd3, %rd13;
	ld.global.u32 	%r15, [%rd4];
	setp.eq.s32 	%p3, %r15, -1;
	@%p3 bra 	$L__BB0_6;
	ld.global.u32 	%r53, [%rd4+4];
	mul.wide.s32 	%rd14, %r53, 8;
	add.s64 	%rd15, %rd2, %rd14;
	ld.global.v2.f32 	{%f1, %f2}, [%rd15];
	mul.wide.s32 	%rd16, %r15, 8;
	add.s64 	%rd17, %rd2, %rd16;
	ld.global.v2.f32 	{%f3, %f4}, [%rd17];
	add.s64 	%rd18, %rd1, %rd14;
	ld.global.v2.f32 	{%f5, %f6}, [%rd18];
	add.s64 	%rd19, %rd1, %rd16;
	ld.global.v2.f32 	{%f7, %f8}, [%rd19];
	mul.f32 	%f9, %f1, %f3;
	cvt.f64.f32 	%fd1, %f9;
	cvt.f64.f32 	%fd2, %f2;
	cvt.f64.f32 	%fd3, %f4;
	fma.rn.f64 	%fd4, %fd2, %fd3, %fd1;
	cvt.rn.f32.f64 	%f10, %fd4;
	cvt.f64.f32 	%fd5, %f1;
	mul.f32 	%f11, %f3, %f2;
	cvt.f64.f32 	%fd6, %f11;
	mul.f64 	%fd7, %fd5, %fd3;
	sub.f64 	%fd8, %fd6, %fd7;
	cvt.rn.f32.f64 	%f12, %fd8;
	neg.f32 	%f13, %f12;
	cvt.rzi.s32.f32 	%r54, %f10;
	add.s32 	%r153, %r54, %r153;
	cvt.rzi.s32.f32 	%r55, %f13;
	add.s32 	%r154, %r55, %r154;
	mul.f32 	%f14, %f5, %f7;
	cvt.f64.f32 	%fd9, %f14;
	cvt.f64.f32 	%fd10, %f6;
	cvt.f64.f32 	%fd11, %f8;
	fma.rn.f64 	%fd12, %fd10, %fd11, %fd9;
	cvt.rn.f32.f64 	%f15, %fd12;
	cvt.f64.f32 	%fd13, %f5;
	mul.f32 	%f16, %f7, %f6;
	cvt.f64.f32 	%fd14, %f16;
	mul.f64 	%fd15, %fd13, %fd11;
	sub.f64 	%fd16, %fd14, %fd15;
	cvt.rn.f32.f64 	%f17, %fd16;
	neg.f32 	%f18, %f17;
	cvt.rzi.s32.f32 	%r56, %f15;
	add.s32 	%r151, %r56, %r151;
	cvt.rzi.s32.f32 	%r57, %f18;
	add.s32 	%r152, %r57, %r152;
	mul.f32 	%f19, %f1, %f7;
	cvt.f64.f32 	%fd17, %f19;
	fma.rn.f64 	%fd18, %fd2, %fd11, %fd17;
	cvt.rn.f32.f64 	%f20, %fd18;
	mul.f32 	%f21, %f2, %f7;
	cvt.f64.f32 	%fd19, %f21;
	mul.f64 	%fd20, %fd5, %fd11;
	sub.f64 	%fd21, %fd19, %fd20;
	cvt.rn.f32.f64 	%f22, %fd21;
	neg.f32 	%f23, %f22;
	cvt.rzi.s32.f32 	%r58, %f20;
	add.s32 	%r148, %r58, %r148;
	cvt.rzi.s32.f32 	%r59, %f23;
	add.s32 	%r147, %r59, %r147;
	mul.f32 	%f24, %f3, %f5;
	cvt.f64.f32 	%fd22, %f24;
	fma.rn.f64 	%fd23, %fd3, %fd10, %fd22;
	cvt.rn.f32.f64 	%f25, %fd23;
	mul.f32 	%f26, %f3, %f6;
	cvt.f64.f32 	%fd24, %f26;
	mul.f64 	%fd25, %fd3, %fd13;
	sub.f64 	%fd26, %fd24, %fd25;
	cvt.rn.f32.f64 	%f27, %fd26;
	neg.f32 	%f28, %f27;
	cvt.rzi.s32.f32 	%r60, %f25;
	add.s32 	%r150, %r60, %r150;
	cvt.rzi.s32.f32 	%r61, %f28;
	add.s32 	%r149, %r61, %r149;
	mul.lo.s32 	%r62, %r2, 1003;
	cvt.s64.s32 	%rd20, %r62;
	cvt.u64.u32 	%rd21, %r138;
	add.s64 	%rd22, %rd21, %rd20;
	shl.b64 	%rd23, %rd22, 3;
	add.s64 	%rd5, %rd3, %rd23;
	ld.global.u32 	%r24, [%rd5+16];
	setp.eq.s32 	%p4, %r24, -1;
	@%p4 bra 	$L__BB0_6;
	add.s32 	%r138, %r138, 2;
	ld.global.u32 	%r63, [%rd5+20];
	mul.wide.s32 	%rd24, %r63, 8;
	add.s64 	%rd25, %rd2, %rd24;
	ld.global.v2.f32 	{%f29, %f30}, [%rd25];
	mul.wide.s32 	%rd26, %r24, 8;
	add.s64 	%rd27, %rd2, %rd26;
	ld.global.v2.f32 	{%f31, %f32}, [%rd27];
	add.s64 	%rd28, %rd1, %rd24;
	ld.global.v2.f32 	{%f33, %f34}, [%rd28];
	add.s64 	%rd29, %rd1, %rd26;
	ld.global.v2.f32 	{%f35, %f36}, [%rd29];
	mul.f32 	%f37, %f29, %f31;
	cvt.f64.f32 	%fd27, %f37;
	cvt.f64.f32 	%fd28, %f30;
	cvt.f64.f32 	%fd29, %f32;
	fma.rn.f64 	%fd30, %fd28, %fd29, %fd27;
	cvt.rn.f32.f64 	%f38, %fd30;
	cvt.f64.f32 	%fd31, %f29;
	mul.f32 	%f39, %f31, %f30;
	cvt.f64.f32 	%fd32, %f39;
	mul.f64 	%fd33, %fd31, %fd29;
	sub.f64 	%fd34, %fd32, %fd33;
	cvt.rn.f32.f64 	%f40, %fd34;
	neg.f32 	%f41, %f40;
	cvt.rzi.s32.f32 	%r64, %f38;
	add.s32 	%r153, %r64, %r153;
	cvt.rzi.s32.f32 	%r65, %f41;
	add.s32 	%r154, %r65, %r154;
	mul.f32 	%f42, %f33, %f35;
	cvt.f64.f32 	%fd35, %f42;
	cvt.f64.f32 	%fd36, %f34;
	cvt.f64.f32 	%fd37, %f36;
	fma.rn.f64 	%fd38, %fd36, %fd37, %fd35;
	cvt.rn.f32.f64 	%f43, %fd38;
	cvt.f64.f32 	%fd39, %f33;
	mul.f32 	%f44, %f35, %f34;
	cvt.f64.f32 	%fd40, %f44;
	mul.f64 	%fd41, %fd39, %fd37;
	sub.f64 	%fd42, %fd40, %fd41;
	cvt.rn.f32.f64 	%f45, %fd42;
	neg.f32 	%f46, %f45;
	cvt.rzi.s32.f32 	%r66, %f43;
	add.s32 	%r151, %r66, %r151;
	cvt.rzi.s32.f32 	%r67, %f46;
	add.s32 	%r152, %r67, %r152;
	mul.f32 	%f47, %f29, %f35;
	cvt.f64.f32 	%fd43, %f47;
	fma.rn.f64 	%fd44, %fd28, %fd37, %fd43;
	cvt.rn.f32.f64 	%f48, %fd44;
	mul.f32 	%f49, %f30, %f35;
	cvt.f64.f32 	%fd45, %f49;
	mul.f64 	%fd46, %fd31, %fd37;
	sub.f64 	%fd47, %fd45, %fd46;
	cvt.rn.f32.f64 	%f50, %fd47;
	neg.f32 	%f51, %f50;
	cvt.rzi.s32.f32 	%r68, %f48;
	add.s32 	%r148, %r68, %r148;
	cvt.rzi.s32.f32 	%r69, %f51;
	add.s32 	%r147, %r69, %r147;
	mul.f32 	%f52, %f31, %f33;
	cvt.f64.f32 	%fd48, %f52;
	fma.rn.f64 	%fd49, %fd29, %fd36, %fd48;
	cvt.rn.f32.f64 	%f53, %fd49;
	mul.f32 	%f54, %f31, %f34;
	cvt.f64.f32 	%fd50, %f54;
	mul.f64 	%fd51, %fd29, %fd39;
	sub.f64 	%fd52, %fd50, %fd51;
	cvt.rn.f32.f64 	%f55, %fd52;
	neg.f32 	%f56, %f55;
	cvt.rzi.s32.f32 	%r70, %f53;
	add.s32 	%r150, %r70, %r150;
	cvt.rzi.s32.f32 	%r71, %f56;
	add.s32 	%r149, %r71, %r149;
	setp.ne.s32 	%p5, %r138, %r5;
	@%p5 bra 	$L__BB0_3;
$L__BB0_6:
	shl.b32 	%r72, %r1, 5;
	mov.u32 	%r73, _ZZ18lookuptable_kernelP6float2S0_P4int2S0_S0_S0_S0_E5memxx;
	add.s32 	%r42, %r73, %r72;
	shl.b32 	%r74, %r3, 3;
	add.s32 	%r75, %r42, %r74;
	st.shared.v2.u32 	[%r75], {%r153, %r154};
	mov.u32 	%r76, _ZZ18lookuptable_kernelP6float2S0_P4int2S0_S0_S0_S0_E5memyy;
	add.s32 	%r43, %r76, %r72;
	add.s32 	%r77, %r43, %r74;
	st.shared.v2.u32 	[%r77], {%r151, %r152};
	mov.u32 	%r78, _ZZ18lookuptable_kernelP6float2S0_P4int2S0_S0_S0_S0_E5memxy;
	add.s32 	%r44, %r78, %r72;
	add.s32 	%r79, %r44, %r74;
	st.shared.v2.u32 	[%r79], {%r148, %r147};
	mov.u32 	%r80, _ZZ18lookuptable_kernelP6float2S0_P4int2S0_S0_S0_S0_E5memyx;
	add.s32 	%r45, %r80, %r72;
	add.s32 	%r81, %r45, %r74;
	st.shared.v2.u32 	[%r81], {%r150, %r149};
	bar.sync 	0;
	setp.ne.s32 	%p6, %r3, 0;
	@%p6 bra 	$L__BB0_8;
	ld.param.u64 	%rd40, [_Z18lookuptable_kernelP6float2S0_P4int2S0_S0_S0_S0__param_5];
	ld.param.u64 	%rd39, [_Z18lookuptable_kernelP6float2S0_P4int2S0_S0_S0_S0__param_3];
	ld.shared.v2.u32 	{%r82, %r83}, [%r42];
	ld.shared.v2.u32 	{%r84, %r85}, [%r43];
	ld.shared.v2.u32 	{%r86, %r87}, [%r44];
	ld.shared.v2.u32 	{%r88, %r89}, [%r45];
	ld.shared.v2.u32 	{%r90, %r91}, [%r42+8];
	add.s32 	%r92, %r90, %r82;
	add.s32 	%r93, %r91, %r83;
	ld.shared.v2.u32 	{%r94, %r95}, [%r43+8];
	add.s32 	%r96, %r94, %r84;
	add.s32 	%r97, %r95, %r85;
	ld.shared.v2.u32 	{%r98, %r99}, [%r44+8];
	add.s32 	%r100, %r98, %r86;
	add.s32 	%r101, %r99, %r87;
	ld.shared.v2.u32 	{%r102, %r103}, [%r45+8];
	add.s32 	%r104, %r102, %r88;
	add.s32 	%r105, %r103, %r89;
	ld.shared.v2.u32 	{%r106, %r107}, [%r42+16];
	add.s32 	%r108, %r106, %r92;
	add.s32 	%r109, %r107, %r93;
	ld.shared.v2.u32 	{%r110, %r111}, [%r43+16];
	add.s32 	%r112, %r110, %r96;
	add.s32 	%r113, %r111, %r97;
	ld.shared.v2.u32 	{%r114, %r115}, [%r44+16];
	add.s32 	%r116, %r114, %r100;
	add.s32 	%r117, %r115, %r101;
	ld.shared.v2.u32 	{%r118, %r119}, [%r45+16];
	add.s32 	%r120, %r118, %r104;
	add.s32 	%r121, %r119, %r105;
	ld.shared.v2.u32 	{%r122, %r123}, [%r42+24];
	add.s32 	%r124, %r122, %r108;
	add.s32 	%r125, %r123, %r109;
	ld.shared.v2.u32 	{%r126, %r127}, [%r43+24];
	add.s32 	%r128, %r126, %r112;
	add.s32 	%r129, %r127, %r113;
	ld.shared.v2.u32 	{%r130, %r131}, [%r44+24];
	add.s32 	%r132, %r130, %r116;
	add.s32 	%r133, %r131, %r117;
	ld.shared.v2.u32 	{%r134, %r135}, [%r45+24];
	add.s32 	%r136, %r134, %r120;
	add.s32 	%r137, %r135, %r121;
	cvt.rn.f32.s32 	%f57, %r124;
	cvta.to.global.u64 	%rd30, %rd39;
	mul.wide.s32 	%rd31, %r2, 8;
	add.s64 	%rd32, %rd30, %rd31;
	cvt.rn.f32.s32 	%f58, %r125;
	st.global.v2.f32 	[%rd32], {%f57, %f58};
	cvt.rn.f32.s32 	%f59, %r128;
	cvta.to.global.u64 	%rd33, %rd7;
	add.s64 	%rd34, %rd33, %rd31;
	cvt.rn.f32.s32 	%f60, %r129;
	st.global.v2.f32 	[%rd34], {%f59, %f60};
	cvt.rn.f32.s32 	%f61, %r132;
	cvta.to.global.u64 	%rd35, %rd40;
	add.s64 	%rd36, %rd35, %rd31;
	cvt.rn.f32.s32 	%f62, %r133;
	st.global.v2.f32 	[%rd36], {%f61, %f62};
	cvt.rn.f32.s32 	%f63, %r136;
	cvta.to.global.u64 	%rd37, %rd9;
	add.s64 	%rd38, %rd37, %rd31;
	cvt.rn.f32.s32 	%f64, %r137;
	st.global.v2.f32 	[%rd38], {%f63, %f64};
$L__BB0_8:
	ret;

}


// ===== COMPILED SASS (sm_100) =====

	.target	sm_100

	.elftype	@"ET_EXEC"


//--------------------- .note.nv.tkinfo           --------------------------
	.section	.note.nv.tkinfo,"",@"SHT_NOTE"
	.sectionflags	@"SHF_NOTE_NV_TKINFO"
	.tkinfo
        /*0018*/ 	.word	0x00000002
        /*0030*/ 	.string	""
        /*0030*/ 	.string	"ptxas"
        /*0030*/ 	.string	"Cuda compilation tools, release 13.0, V13.0.88"
        /*0030*/ 	.string	"Build cuda_13.0.r13.0/compiler.36424714_0"
        /*0030*/ 	.string	"-arch sm_100 -m 64 "



//--------------------- .note.nv.cuinfo           --------------------------
	.section	.note.nv.cuinfo,"",@"SHT_NOTE"
	.sectionflags	@"SHF_NOTE_NV_CUINFO"
        /*0018*/ 	.short	0x0002
        /*001a*/ 	.short	0x0064
        /*001c*/ 	.short	0x0082
	.zero		2


//--------------------- .nv.info                  --------------------------
	.section	.nv.info,"",@"SHT_CUDA_INFO"
	.align	4


	//----- nvinfo : EIATTR_REGCOUNT
	.align		4
        /*0000*/ 	.byte	0x04, 0x2f
        /*0002*/ 	.short	(.L_1 - .L_0)
	.align		4
.L_0:
        /*0004*/ 	.word	index@(_Z18lookuptable_kernelP6float2S0_P4int2S0_S0_S0_S0_)
        /*0008*/ 	.word	0x00000028


	//----- nvinfo : EIATTR_FRAME_SIZE
	.align		4
.L_1:
        /*000c*/ 	.byte	0x04, 0x11
        /*000e*/ 	.short	(.L_3 - .L_2)
	.align		4
.L_2:
        /*0010*/ 	.word	index@(_Z18lookuptable_kernelP6float2S0_P4int2S0_S0_S0_S0_)
        /*0014*/ 	.word	0x00000000


	//----- nvinfo : EIATTR_MIN_STACK_SIZE
	.align		4
.L_3:
        /*0018*/ 	.byte	0x04, 0x12
        /*001a*/ 	.short	(.L_5 - .L_4)
	.align		4
.L_4:
        /*001c*/ 	.word	index@(_Z18lookuptable_kernelP6float2S0_P4int2S0_S0_S0_S0_)
        /*0020*/ 	.word	0x00000000
.L_5:


//--------------------- .nv.compat                --------------------------
	.section	.nv.compat,"",@"SHT_CUDA_COMPAT_INFO"
	.align	4
        /*0000*/ 	.byte	0x02, 0x09, 0x00, 0x00, 0x02, 0x02, 0x01, 0x00, 0x02, 0x05, 0x05, 0x00, 0x03, 0x07, 0x01, 0x01
        /*0010*/ 	.byte	0x02, 0x03, 0x00, 0x00, 0x02, 0x06, 0x01, 0x00, 0x04, 0x0b, 0x08, 0x00, 0x01, 0x00, 0x00, 0x00
        /*0020*/ 	.byte	0x00, 0x00, 0x00, 0x00


//--------------------- .nv.info._Z18lookuptable_kernelP6float2S0_P4int2S0_S0_S0_S0_ --------------------------
	.section	.nv.info._Z18lookuptable_kernelP6float2S0_P4int2S0_S0_S0_S0_,"",@"SHT_CUDA_INFO"
	.sectionflags	@""
	.align	4


	//----- nvinfo : EIATTR_CUDA_API_VERSION
	.align		4
        /*0000*/ 	.byte	0x04, 0x37
        /*0002*/ 	.short	(.L_7 - .L_6)
.L_6:
        /*0004*/ 	.word	0x00000082


	//----- nvinfo : EIATTR_KPARAM_INFO
	.align		4
.L_7:
        /*0008*/ 	.byte	0x04, 0x17
        /*000a*/ 	.short	(.L_9 - .L_8)
.L_8:
        /*000c*/ 	.word	0x00000000
        /*0010*/ 	.short	0x0006
        /*0012*/ 	.short	0x0030
        /*0014*/ 	.byte	0x00, 0xf5, 0x21, 0x00


	//----- nvinfo : EIATTR_KPARAM_INFO
	.align		4
.L_9:
        /*0018*/ 	.byte	0x04, 0x17
        /*001a*/ 	.short	(.L_11 - .L_10)
.L_10:
        /*001c*/ 	.word	0x00000000
        /*0020*/ 	.short	0x0005
        /*0022*/ 	.short	0x0028
        /*0024*/ 	.byte	0x00, 0xf5, 0x21, 0x00


	//----- nvinfo : EIATTR_KPARAM_INFO
	.align		4
.L_11:
        /*0028*/ 	.byte	0x04, 0x17
        /*002a*/ 	.short	(.L_13 - .L_12)
.L_12:
        /*002c*/ 	.word	0x00000000
        /*0030*/ 	.short	0x0004
        /*0032*/ 	.short	0x0020
        /*0034*/ 	.byte	0x00, 0xf5, 0x21, 0x00


	//----- nvinfo : EIATTR_KPARAM_INFO
	.align		4
.L_13:
        /*0038*/ 	.byte	0x04, 0x17
        /*003a*/ 	.short	(.L_15 - .L_14)
.L_14:
        /*003c*/ 	.word	0x00000000
        /*0040*/ 	.short	0x0003
        /*0042*/ 	.short	0x0018
        /*0044*/ 	.byte	0x00, 0xf5, 0x21, 0x00


	//----- nvinfo : EIATTR_KPARAM_INFO
	.align		4
.L_15:
        /*0048*/ 	.byte	0x04, 0x17
        /*004a*/ 	.short	(.L_17 - .L_16)
.L_16:
        /*004c*/ 	.word	0x00000000
        /*0050*/ 	.short	0x0002
        /*0052*/ 	.short	0x0010
        /*0054*/ 	.byte	0x00, 0xf5, 0x21, 0x00


	//----- nvinfo : EIATTR_KPARAM_INFO
	.align		4
.L_17:
        /*0058*/ 	.byte	0x04, 0x17
        /*005a*/ 	.short	(.L_19 - .L_18)
.L_18:
        /*005c*/ 	.word	0x00000000
        /*0060*/ 	.short	0x0001
        /*0062*/ 	.short	0x0008
        /*0064*/ 	.byte	0x00, 0xf5, 0x21, 0x00


	//----- nvinfo : EIATTR_KPARAM_INFO
	.align		4
.L_19:
        /*0068*/ 	.byte	0x04, 0x17
        /*006a*/ 	.short	(.L_21 - .L_20)
.L_20:
        /*006c*/ 	.word	0x00000000
        /*0070*/ 	.short	0x0000
        /*0072*/ 	.short	0x0000
        /*0074*/ 	.byte	0x00, 0xf5, 0x21, 0x00


	//----- nvinfo : EIATTR_SPARSE_MMA_MASK
	.align		4
.L_21:
        /*0078*/ 	.byte	0x03, 0x50
        /*007a*/ 	.short	0x0000


	//----- nvinfo : EIATTR_MAXREG_COUNT
	.align		4
        /*007c*/ 	.byte	0x03, 0x1b
        /*007e*/ 	.short	0x00ff


	//----- nvinfo : EIATTR_NUM_BARRIERS
	.align		4
        /*0080*/ 	.byte	0x02, 0x4c
        /*0082*/ 	.byte	0x01
	.zero		1


	//----- nvinfo : EIATTR_MERCURY_ISA_VERSION
	.align		4
        /*0084*/ 	.byte	0x03, 0x5f
        /*0086*/ 	.short	0x0101


	//----- nvinfo : EIATTR_VRC_CTA_INIT_COUNT
	.align		4
        /*0088*/ 	.byte	0x02, 0x4a
	.zero		1
	.zero		1


	//----- nvinfo : EIATTR_EXIT_INSTR_OFFSETS
	.align		4
        /*008c*/ 	.byte	0x04, 0x1c
        /*008e*/ 	.short	(.L_23 - .L_22)


	//   ....[0]....
.L_22:
        /*0090*/ 	.word	0x00000060


	//   ....[1]....
        /*0094*/ 	.word	0x00000c40


	//   ....[2]....
        /*0098*/ 	.word	0x00000f10


	//----- nvinfo : EIATTR_CRS_STACK_SIZE
	.align		4
.L_23:
        /*009c*/ 	.byte	0x04, 0x1e
        /*009e*/ 	.short	(.L_25 - .L_24)
.L_24:
        /*00a0*/ 	.word	0x00000000


	//----- nvinfo : EIATTR_CBANK_PARAM_SIZE
	.align		4
.L_25:
        /*00a4*/ 	.byte	0x03, 0x19
        /*00a6*/ 	.short	0x0038


	//----- nvinfo : EIATTR_PARAM_CBANK
	.align		4
        /*00a8*/ 	.byte	0x04, 0x0a
        /*00aa*/ 	.short	(.L_27 - .L_26)
	.align		4
.L_26:
        /*00ac*/ 	.word	index@(.nv.constant0._Z18lookuptable_kernelP6float2S0_P4int2S0_S0_S0_S0_)
        /*00b0*/ 	.short	0x0380
        /*00b2*/ 	.short	0x0038


	//----- nvinfo : EIATTR_SW_WAR
	.align		4
.L_27:
        /*00b4*/ 	.byte	0x04, 0x36
        /*00b6*/ 	.short	(.L_29 - .L_28)
.L_28:
        /*00b8*/ 	.word	0x00000008
.L_29:


//--------------------- .nv.callgraph             --------------------------
	.section	.nv.callgraph,"",@"SHT_CUDA_CALLGRAPH"
	.align	4
	.sectionentsize	8
	.align		4
        /*0000*/ 	.word	0x00000000
	.align		4
        /*0004*/ 	.word	0xffffffff
	.align		4
        /*0008*/ 	.word	0x00000000
	.align		4
        /*000c*/ 	.word	0xfffffffe
	.align		4
        /*0010*/ 	.word	0x00000000
	.align		4
        /*0014*/ 	.word	0xfffffffd
	.align		4
        /*0018*/ 	.word	0x00000000
	.align		4
        /*001c*/ 	.word	0xfffffffc


//--------------------- .text._Z18lookuptable_kernelP6float2S0_P4int2S0_S0_S0_S0_ --------------------------
	.section	.text._Z18lookuptable_kernelP6float2S0_P4int2S0_S0_S0_S0_,"ax",@progbits
	.align	128
        .global         _Z18lookuptable_kernelP6float2S0_P4int2S0_S0_S0_S0_
        .type           _Z18lookuptable_kernelP6float2S0_P4int2S0_S0_S0_S0_,@function
        .size           _Z18lookuptable_kernelP6float2S0_P4int2S0_S0_S0_S0_,(.L_x_4 - _Z18lookuptable_kernelP6float2S0_P4int2S0_S0_S0_S0_)
        .other          _Z18lookuptable_kernelP6float2S0_P4int2S0_S0_S0_S0_,@"STO_CUDA_ENTRY STV_DEFAULT"
_Z18lookuptable_kernelP6float2S0_P4int2S0_S0_S0_S0_:
.text._Z18lookuptable_kernelP6float2S0_P4int2S0_S0_S0_S0_:
[----:B------:R-:W-:Y:S01]  /*0000*/  LDC R1, c[0x0][0x37c] ;  /* 0x0000df00ff017b82 */ /* 0x000fe20000000800 */
[----:B------:R-:W0:Y:S07]  /*0010*/  S2R R3, SR_TID.X ;  /* 0x0000000000037919 */ /* 0x000e2e0000002100 */
[----:B------:R-:W0:Y:S08]  /*0020*/  S2UR UR4, SR_CTAID.X ;  /* 0x00000000000479c3 */ /* 0x000e300000002500 */
[----:B------:R-:W0:Y:S02]  /*0030*/  LDC R0, c[0x0][0x360] ;  /* 0x0000d800ff007b82 */ /* 0x000e240000000800 */
[----:B0-----:R-:W-:-:S05]  /*0040*/  IMAD R0, R0, UR4, R3 ;  /* 0x0000000400007c24 */ /* 0x001fca000f8e0203 */
[----:B------:R-:W-:-:S13]  /*0050*/  ISETP.GT.AND P0, PT, R0, 0x40ff, PT ;  /* 0x000040ff0000780c */ /* 0x000fda0003f04270 */
[----:B------:R-:W-:Y:S05]  /*0060*/  @P0 EXIT ;  /* 0x000000000000094d */ /* 0x000fea0003800000 */
[----:B------:R-:W0:Y:S01]  /*0070*/  S2R R37, SR_TID.Y ;  /* 0x0000000000257919 */ /* 0x000e220000002200 */
[----:B------:R-:W1:Y:S01]  /*0080*/  LDCU.64 UR10, c[0x0][0x358] ;  /* 0x00006b00ff0a77ac */ /* 0x000e620008000a00 */
[----:B------:R-:W-:Y:S01]  /*0090*/  BSSY.RECONVERGENT B0, `(.L_x_0) ;  /* 0x00000a1000007945 */ /* 0x000fe20003800200 */
[----:B------:R-:W-:Y:S02]  /*00a0*/  CS2R R6, SRZ ;  /* 0x0000000000067805 */ /* 0x000fe4000001ff00 */
[----:B------:R-:W-:Y:S01]  /*00b0*/  CS2R R10, SRZ ;  /* 0x00000000000a7805 */ /* 0x000fe2000001ff00 */
[----:B------:R-:W2:Y:S01]  /*00c0*/  LDCU.64 UR12, c[0x0][0x390] ;  /* 0x00007200ff0c77ac */ /* 0x000ea20008000a00 */
[----:B------:R-:W-:Y:S02]  /*00d0*/  CS2R R4, SRZ ;  /* 0x0000000000047805 */ /* 0x000fe4000001ff00 */
[----:B------:R-:W-:Y:S01]  /*00e0*/  CS2R R8, SRZ ;  /* 0x0000000000087805 */ /* 0x000fe2000001ff00 */
[----:B0-----:R-:W-:-:S05]  /*00f0*/  IMAD.SHL.U32 R37, R37, 0x100, RZ ;  /* 0x0000010025257824 */ /* 0x001fca00078e00ff */
[----:B------:R-:W-:-:S05]  /*0100*/  VIMNMX.U32 R2, PT, PT, R37, 0x2ea, PT ;  /* 0x000002ea25027848 */ /* 0x000fca0003fe0000 */
[----:B------:R-:W-:-:S05]  /*0110*/  VIADD R2, R2, 0x100 ;  /* 0x0000010002027836 */ /* 0x000fca0000000000 */
[----:B------:R-:W-:-:S13]  /*0120*/  ISETP.GE.U32.AND P0, PT, R37, R2, PT ;  /* 0x000000022500720c */ /* 0x000fda0003f06070 */
[----:B-12---:R-:W-:Y:S05]  /*0130*/  @P0 BRA `(.L_x_1) ;  /* 0x0000000800580947 */ /* 0x006fea0003800000 */
[----:B------:R-:W-:Y:S02]  /*0140*/  CS2R R8, SRZ ;  /* 0x0000000000087805 */ /* 0x000fe4000001ff00 */
[----:B------:R-:W-:Y:S02]  /*0150*/  CS2R R4, SRZ ;  /* 0x0000000000047805 */ /* 0x000fe4000001ff00 */
[----:B------:R-:W-:Y:S02]  /*0160*/  CS2R R10, SRZ ;  /* 0x00000000000a7805 */ /* 0x000fe4000001ff00 */
[----:B------:R-:W-:-:S07]  /*0170*/  CS2R R6, SRZ ;  /* 0x0000000000067805 */ /* 0x000fce000001ff00 */
.L_x_2:
[----:B------:R-:W0:Y:S01]  /*0180*/  LDC.64 R12, c[0x0][0x390] ;  /* 0x0000e400ff0c7b82 */ /* 0x000e220000000a00 */
[----:B------:R-:W-:-:S05]  /*0190*/  IMAD R3, R0, 0x3eb, R37 ;  /* 0x000003eb00037824 */ /* 0x000fca00078e0225 */
[----:B------:R-:W-:-:S05]  /*01a0*/  IADD3 R3, PT, PT, R3, 0x1, RZ ;  /* 0x0000000103037810 */ /* 0x000fca0007ffe0ff */
[----:B0-----:R-:W-:-:S05]  /*01b0*/  IMAD.WIDE R20, R3, 0x8, R12 ;  /* 0x0000000803147825 */ /* 0x001fca00078e020c */
[----:B------:R-:W2:Y:S02]  /*01c0*/  LDG.E R13, desc[UR10][R20.64] ;  /* 0x0000000a140d7981 */ /* 0x000ea4000c1e1900 */
[----:B--2---:R-:W-:-:S13]  /*01d0*/  ISETP.NE.AND P0, PT, R13, -0x1, PT ;  /* 0xffffffff0d00780c */ /* 0x004fda0003f05270 */
[----:B------:R-:W-:Y:S05]  /*01e0*/  @!P0 BRA `(.L_x_1) ;  /* 0x00000008002c8947 */ /* 0x000fea0003800000 */
[----:B------:R0:W2:Y:S01]  /*01f0*/  LDG.E R21, desc[UR10][R20.64+0x4] ;  /* 0x0000040a14157981 */ /* 0x0000a2000c1e1900 */
[----:B------:R-:W1:Y:S08]  /*0200*/  LDC.64 R16, c[0x0][0x380] ;  /* 0x0000e000ff107b82 */ /* 0x000e700000000a00 */
[----:B------:R-:W3:Y:S01]  /*0210*/  LDC.64 R18, c[0x0][0x388] ;  /* 0x0000e200ff127b82 */ /* 0x000ee20000000a00 */
[----:B-1----:R-:W-:-:S06]  /*0220*/  IMAD.WIDE R14, R13, 0x8, R16 ;  /* 0x000000080d0e7825 */ /* 0x002fcc00078e0210 */
[----:B------:R-:W4:Y:S01]  /*0230*/  LDG.E.64 R14, desc[UR10][R14.64] ;  /* 0x0000000a0e0e7981 */ /* 0x000f22000c1e1b00 */
[----:B---3--:R-:W-:-:S06]  /*0240*/  IMAD.WIDE R12, R13, 0x8, R18 ;  /* 0x000000080d0c7825 */ /* 0x008fcc00078e0212 */
[----:B------:R-:W3:Y:S01]  /*0250*/  LDG.E.64 R12, desc[UR10][R12.64] ;  /* 0x0000000a0c0c7981 */ /* 0x000ee2000c1e1b00 */
[----:B0-----:R-:W-:-:S05]  /*0260*/  IMAD R20, R0, 0x3eb, RZ ;  /* 0x000003eb00147824 */ /* 0x001fca00078e02ff */
[----:B------:R-:W-:-:S04]  /*0270*/  IADD3 R3, P0, PT, R20, R37, RZ ;  /* 0x0000002514037210 */ /* 0x000fc80007f1e0ff */
[----:B------:R-:W-:Y:S02]  /*0280*/  LEA.HI.X.SX32 R22, R20, RZ, 0x1, P0 ;  /* 0x000000ff14167211 */ /* 0x000fe400000f0eff */
[----:B------:R-:W-:Y:S01]  /*0290*/  LEA R20, P0, R3, UR12, 0x3 ;  /* 0x0000000c03147c11 */ /* 0x000fe2000f8018ff */
[----:B--2---:R-:W-:-:S06]  /*02a0*/  IMAD.WIDE R32, R21, 0x8, R16 ;  /* 0x0000000815207825 */ /* 0x004fcc00078e0210 */
[----:B------:R-:W2:Y:S01]  /*02b0*/  LDG.E.64 R32, desc[UR10][R32.64] ;  /* 0x0000000a20207981 */ /* 0x000ea2000c1e1b00 */
[----:B------:R-:W-:-:S06]  /*02c0*/  IMAD.WIDE R24, R21, 0x8, R18 ;  /* 0x0000000815187825 */ /* 0x000fcc00078e0212 */
[----:B------:R-:W5:Y:S01]  /*02d0*/  LDG.E.64 R24, desc[UR10][R24.64] ;  /* 0x0000000a18187981 */ /* 0x000f62000c1e1b00 */
[----:B------:R-:W-:-:S05]  /*02e0*/  LEA.HI.X R21, R3, UR13, R22, 0x3, P0 ;  /* 0x0000000d03157c11 */ /* 0x000fca00080f1c16 */
[----:B------:R-:W5:Y:S01]  /*02f0*/  LDG.E R3, desc[UR10][R20.64+0x10] ;  /* 0x0000100a14037981 */ /* 0x000f62000c1e1900 */
[----:B----4-:R2:W-:Y:S08]  /*0300*/  F2F.F64.F32 R22, R15 ;  /* 0x0000000f00167310 */ /* 0x0105f00000201800 */
[----:B---3--:R0:W-:Y:S01]  /*0310*/  F2F.F64.F32 R26, R13 ;  /* 0x0000000d001a7310 */ /* 0x0081e20000201800 */
[----:B--2---:R-:W-:-:S07]  /*0320*/  FMUL R15, R32, R14 ;  /* 0x0000000e200f7220 */ /* 0x004fce0000400000 */
[----:B------:R-:W-:Y:S01]  /*0330*/  F2F.F64.F32 R28, R33 ;  /* 0x00000021001c7310 */ /* 0x000fe20000201800 */
[----:B------:R-:W-:-:S07]  /*0340*/  FMUL R30, R32, R12 ;  /* 0x0000000c201e7220 */ /* 0x000fce0000400000 */
[----:B------:R-:W1:Y:S08]  /*0350*/  F2F.F64.F32 R34, R15 ;  /* 0x0000000f00227310 */ /* 0x000e700000201800 */
[----:B------:R-:W2:Y:S01]  /*0360*/  F2F.F64.F32 R30, R30 ;  /* 0x0000001e001e7310 */ /* 0x000ea20000201800 */
[----:B0-----:R-:W-:Y:S01]  /*0370*/  FMUL R13, R33, R14 ;  /* 0x0000000e210d7220 */ /* 0x001fe20000400000 */
[----:B-1----:R-:W-:-:S06]  /*0380*/  DFMA R34, R28, R22, R34 ;  /* 0x000000161c22722b */ /* 0x002fcc0000000022 */
[----:B------:R-:W-:Y:S01]  /*0390*/  F2F.F32.F64 R36, R34 ;  /* 0x0000002200247310 */ /* 0x000fe20000301000 */
[----:B--2---:R-:W-:-:S07]  /*03a0*/  DFMA R30, R28, R26, R30 ;  /* 0x0000001a1c1e722b */ /* 0x004fce000000001e */
[----:B------:R-:W-:Y:S08]  /*03b0*/  F2F.F64.F32 R28, R32 ;  /* 0x00000020001c7310 */ /* 0x000ff00000201800 */
[----:B------:R-:W0:Y:S01]  /*03c0*/  F2F.F64.F32 R34, R13 ;  /* 0x0000000d00227310 */ /* 0x000e220000201800 */
[----:B------:R-:W-:Y:S01]  /*03d0*/  FMUL R15, R33, R12 ;  /* 0x0000000c210f7220 */ /* 0x000fe20000400000 */
[----:B0-----:R-:W-:-:S06]  /*03e0*/  DFMA R34, R22, -R28, R34 ;  /* 0x8000001c1622722b */ /* 0x001fcc0000000022 */
[----:B------:R-:W-:Y:S08]  /*03f0*/  F2F.F32.F64 R13, R34 ;  /* 0x00000022000d7310 */ /* 0x000ff00000301000 */
[----:B------:R-:W0:Y:S01]  /*0400*/  F2F.F64.F32 R34, R15 ;  /* 0x0000000f00227310 */ /* 0x000e220000201800 */
[-C--:B-----5:R-:W-:Y:S01]  /*0410*/  FMUL R33, R24, R12.reuse ;  /* 0x0000000c18217220 */ /* 0x0a0fe20000400000 */
[----:B------:R-:W-:Y:S01]  /*0420*/  FMUL R12, R25, R12 ;  /* 0x0000000c190c7220 */ /* 0x000fe20000400000 */
[----:B0-----:R-:W-:-:S05]  /*0430*/  DFMA R28, -R28, R26, R34 ;  /* 0x0000001a1c1c722b */ /* 0x001fca0000000122 */
[----:B------:R-:W0:Y:S08]  /*0440*/  F2I.TRUNC.NTZ R35, R36 ;  /* 0x0000002400237305 */ /* 0x000e30000020f100 */
[----:B------:R-:W1:Y:S01]  /*0450*/  F2I.TRUNC.NTZ R34, -R13 ;  /* 0x8000000d00227305 */ /* 0x000e62000020f100 */
[----:B0-----:R-:W-:-:S07]  /*0460*/  IMAD.IADD R8, R8, 0x1, R35 ;  /* 0x0000000108087824 */ /* 0x001fce00078e0223 */
[----:B------:R-:W-:Y:S01]  /*0470*/  F2F.F32.F64 R15, R28 ;  /* 0x0000001c000f7310 */ /* 0x000fe20000301000 */
[----:B-1----:R-:W-:-:S07]  /*0480*/  IMAD.IADD R9, R9, 0x1, R34 ;  /* 0x0000000109097824 */ /* 0x002fce00078e0222 */
[----:B------:R-:W-:Y:S08]  /*0490*/  F2F.F64.F32 R32, R33 ;  /* 0x0000002100207310 */ /* 0x000ff00000201800 */
[----:B------:R-:W0:Y:S08]  /*04a0*/  F2F.F64.F32 R28, R25 ;  /* 0x00000019001c7310 */ /* 0x000e300000201800 */
[----:B------:R-:W-:Y:S08]  /*04b0*/  F2F.F64.F32 R12, R12 ;  /* 0x0000000c000c7310 */ /* 0x000ff00000201800 */
[----:B------:R-:W1:Y:S01]  /*04c0*/  F2F.F64.F32 R34, R24 ;  /* 0x0000001800227310 */ /* 0x000e620000201800 */
[----:B0-----:R-:W-:-:S07]  /*04d0*/  DFMA R32, R28, R26, R32 ;  /* 0x0000001a1c20722b */ /* 0x001fce0000000020 */
[----:B------:R0:W-:Y:S02]  /*04e0*/  F2F.F32.F64 R30, R30 ;  /* 0x0000001e001e7310 */ /* 0x0001e40000301000 */
[C---:B0-----:R-:W-:Y:S01]  /*04f0*/  FMUL R31, R14.reuse, R24 ;  /* 0x000000180e1f7220 */ /* 0x041fe20000400000 */
[----:B------:R-:W-:Y:S01]  /*0500*/  FMUL R14, R14, R25 ;  /* 0x000000190e0e7220 */ /* 0x000fe20000400000 */
[----:B-1----:R-:W-:-:S04]  /*0510*/  DFMA R26, R26, -R34, R12 ;  /* 0x800000221a1a722b */ /* 0x002fc8000000000c */
[----:B------:R-:W0:Y:S08]  /*0520*/  F2F.F64.F32 R24, R31 ;  /* 0x0000001f00187310 */ /* 0x000e300000201800 */
[----:B------:R-:W1:Y:S01]  /*0530*/  F2F.F64.F32 R12, R14 ;  /* 0x0000000e000c7310 */ /* 0x000e620000201800 */
[C---:B0-----:R-:W-:Y:S02]  /*0540*/  DFMA R28, R22.reuse, R28, R24 ;  /* 0x0000001c161c722b */ /* 0x041fe40000000018 */
[----:B-1----:R-:W-:-:S05]  /*0550*/  DFMA R12, -R22, R34, R12 ;  /* 0x00000022160c722b */ /* 0x002fca000000010c */
[----:B------:R-:W0:Y:S08]  /*0560*/  F2F.F32.F64 R32, R32 ;  /* 0x0000002000207310 */ /* 0x000e300000301000 */
[----:B------:R-:W1:Y:S08]  /*0570*/  F2F.F32.F64 R26, R26 ;  /* 0x0000001a001a7310 */ /* 0x000e700000301000 */
[----:B------:R-:W2:Y:S08]  /*0580*/  F2F.F32.F64 R28, R28 ;  /* 0x0000001c001c7310 */ /* 0x000eb00000301000 */
[----:B------:R-:W3:Y:S01]  /*0590*/  F2F.F32.F64 R12, R12 ;  /* 0x0000000c000c7310 */ /* 0x000ee20000301000 */
[----:B------:R-:W-:-:S07]  /*05a0*/  ISETP.NE.AND P0, PT, R3, -0x1, PT ;  /* 0xffffffff0300780c */ /* 0x000fce0003f05270 */
[----:B------:R-:W4:Y:S08]  /*05b0*/  F2I.TRUNC.NTZ R25, R30 ;  /* 0x0000001e00197305 */ /* 0x000f30000020f100 */
[----:B------:R-:W5:Y:S08]  /*05c0*/  F2I.TRUNC.NTZ R22, -R15 ;  /* 0x8000000f00167305 */ /* 0x000f70000020f100 */
[----:B0-----:R-:W-:Y:S08]  /*05d0*/  F2I.TRUNC.NTZ R23, R32 ;  /* 0x0000002000177305 */ /* 0x001ff0000020f100 */
[----:B-1----:R-:W0:Y:S08]  /*05e0*/  F2I.TRUNC.NTZ R14, -R26 ;  /* 0x8000001a000e7305 */ /* 0x002e30000020f100 */
[----:B--2---:R-:W1:Y:S08]  /*05f0*/  F2I.TRUNC.NTZ R31, R28 ;  /* 0x0000001c001f7305 */ /* 0x004e70000020f100 */
[----:B---3--:R-:W2:Y:S01]  /*0600*/  F2I.TRUNC.NTZ R24, -R12 ;  /* 0x8000000c00187305 */ /* 0x008ea2000020f100 */
[----:B----4-:R-:W-:Y:S01]  /*0610*/  IADD3 R6, PT, PT, R6, R25, RZ ;  /* 0x0000001906067210 */ /* 0x010fe20007ffe0ff */
[----:B-----5:R-:W-:Y:S01]  /*0620*/  IMAD.IADD R7, R7, 0x1, R22 ;  /* 0x0000000107077824 */ /* 0x020fe200078e0216 */
[----:B0-----:R-:W-:Y:S01]  /*0630*/  IADD3 R5, PT, PT, R5, R14, RZ ;  /* 0x0000000e05057210 */ /* 0x001fe20007ffe0ff */
[----:B------:R-:W-:-:S02]  /*0640*/  IMAD.IADD R4, R4, 0x1, R23 ;  /* 0x0000000104047824 */ /* 0x000fc400078e0217 */
[----:B-1----:R-:W-:Y:S02]  /*0650*/  IMAD.IADD R10, R10, 0x1, R31 ;  /* 0x000000010a0a7824 */ /* 0x002fe400078e021f */
[----:B--2---:R-:W-:Y:S01]  /*0660*/  IMAD.IADD R11, R11, 0x1, R24 ;  /* 0x000000010b0b7824 */ /* 0x004fe200078e0218 */
[----:B------:R-:W-:Y:S06]  /*0670*/  @!P0 BRA `(.L_x_1) ;  /* 0x0000000400088947 */ /* 0x000fec0003800000 */
[----:B------:R-:W2:Y:S01]  /*0680*/  LDG.E R13, desc[UR10][R20.64+0x14] ;  /* 0x0000140a140d7981 */ /* 0x000ea2000c1e1900 */
[----:B------:R-:W-:-:S04]  /*0690*/  IMAD.WIDE R22, R3, 0x8, R16 ;  /* 0x0000000803167825 */ /* 0x000fc800078e0210 */
[C---:B--2---:R-:W-:Y:S02]  /*06a0*/  IMAD.WIDE R14, R13.reuse, 0x8, R16 ;  /* 0x000000080d0e7825 */ /* 0x044fe400078e0210 */
[----:B------:R-:W2:Y:S02]  /*06b0*/  LDG.E.64 R16, desc[UR10][R22.64] ;  /* 0x0000000a16107981 */ /* 0x000ea4000c1e1b00 */
[--C-:B------:R-:W-:Y:S02]  /*06c0*/  IMAD.WIDE R12, R13, 0x8, R18.reuse ;  /* 0x000000080d0c7825 */ /* 0x100fe400078e0212 */
[----:B------:R-:W3:Y:S04]  /*06d0*/  LDG.E.64 R14, desc[UR10][R14.64] ;  /* 0x0000000a0e0e7981 */ /* 0x000ee8000c1e1b00 */
[----:B------:R-:W4:Y:S01]  /*06e0*/  LDG.E.64 R12, desc[UR10][R12.64] ;  /* 0x0000000a0c0c7981 */ /* 0x000f22000c1e1b00 */
[----:B------:R-:W-:-:S06]  /*06f0*/  IMAD.WIDE R18, R3, 0x8, R18 ;  /* 0x0000000803127825 */ /* 0x000fcc00078e0212 */
[----:B------:R-:W5:Y:S01]  /*0700*/  LDG.E.64 R18, desc[UR10][R18.64] ;  /* 0x0000000a12127981 */ /* 0x000f62000c1e1b00 */
[----:B------:R-:W-:-:S04]  /*0710*/  IADD3 R37, PT, PT, R37, 0x2, RZ ;  /* 0x0000000225257810 */ /* 0x000fc80007ffe0ff */
[----:B------:R-:W-:Y:S01]  /*0720*/  ISETP.NE.AND P0, PT, R37, R2, PT ;  /* 0x000000022500720c */ /* 0x000fe20003f05270 */
[----:B--2---:R-:W-:Y:S01]  /*0730*/  F2F.F64.F32 R28, R17 ;  /* 0x00000011001c7310 */ /* 0x004fe20000201800 */
[----:B---3--:R-:W-:Y:S01]  /*0740*/  FMUL R36, R14, R16 ;  /* 0x000000100e247220 */ /* 0x008fe20000400000 */
[----:B----4-:R-:W-:-:S06]  /*0750*/  FMUL R3, R16, R12 ;  /* 0x0000000c10037220 */ /* 0x010fcc0000400000 */
[----:B------:R-:W-:Y:S01]  /*0760*/  F2F.F64.F32 R26, R15 ;  /* 0x0000000f001a7310 */ /* 0x000fe20000201800 */
[----:B------:R-:W-:-:S07]  /*0770*/  FMUL R30, R15, R16 ;  /* 0x000000100f1e7220 */ /* 0x000fce0000400000 */
[----:B------:R-:W-:Y:S08]  /*0780*/  F2F.F64.F32 R24, R13 ;  /* 0x0000000d00187310 */ /* 0x000ff00000201800 */
[----:B------:R-:W0:Y:S08]  /*0790*/  F2F.F64.F32 R32, R36 ;  /* 0x0000002400207310 */ /* 0x000e300000201800 */
[----:B------:R-:W1:Y:S08]  /*07a0*/  F2F.F64.F32 R22, R3 ;  /* 0x0000000300167310 */ /* 0x000e700000201800 */
[----:B------:R5:W-:Y:S08]  /*07b0*/  F2F.F64.F32 R20, R14 ;  /* 0x0000000e00147310 */ /* 0x000bf00000201800 */
[----:B------:R-:W2:Y:S01]  /*07c0*/  F2F.F64.F32 R30, R30 ;  /* 0x0000001e001e7310 */ /* 0x000ea20000201800 */
[----:B0-----:R-:W-:-:S02]  /*07d0*/  DFMA R32, R26, R28, R32 ;  /* 0x0000001c1a20722b */ /* 0x001fc40000000020 */
[----:B-1----:R-:W-:Y:S01]  /*07e0*/  DFMA R22, R28, R24, R22 ;  /* 0x000000181c16722b */ /* 0x002fe20000000016 */
[----:B-----5:R-:W-:Y:S01]  /*07f0*/  FMUL R14, R14, R18 ;  /* 0x000000120e0e7220 */ /* 0x020fe20000400000 */
[----:B------:R-:W-:-:S03]  /*0800*/  FMUL R36, R16, R13 ;  /* 0x0000000d10247220 */ /* 0x000fc60000400000 */
[----:B------:R-:W-:Y:S01]  /*0810*/  F2F.F32.F64 R34, R32 ;  /* 0x0000002000227310 */ /* 0x000fe20000301000 */
[----:B--2---:R-:W-:-:S07]  /*0820*/  DFMA R30, R28, -R20, R30 ;  /* 0x800000141c1e722b */ /* 0x004fce000000001e */
[----:B------:R-:W-:Y:S08]  /*0830*/  F2F.F32.F64 R35, R22 ;  /* 0x0000001600237310 */ /* 0x000ff00000301000 */
[----:B------:R-:W-:Y:S08]  /*0840*/  F2F.F64.F32 R22, R19 ;  /* 0x0000001300167310 */ /* 0x000ff00000201800 */
[----:B------:R-:W0:Y:S08]  /*0850*/  F2F.F64.F32 R32, R14 ;  /* 0x0000000e00207310 */ /* 0x000e300000201800 */
[----:B------:R-:W-:Y:S08]  /*0860*/  F2F.F32.F64 R3, R30 ;  /* 0x0000001e00037310 */ /* 0x000ff00000301000 */
[----:B------:R1:W-:Y:S08]  /*0870*/  F2F.F64.F32 R16, R36 ;  /* 0x0000002400107310 */ /* 0x0003f00000201800 */
[----:B------:R-:W2:Y:S01]  /*0880*/  F2F.F64.F32 R30, R12 ;  /* 0x0000000c001e7310 */ /* 0x000ea20000201800 */
[----:B0-----:R-:W-:Y:S01]  /*0890*/  DFMA R32, R26, R22, R32 ;  /* 0x000000161a20722b */ /* 0x001fe20000000020 */
[-C--:B------:R-:W-:Y:S01]  /*08a0*/  FMUL R26, R12, R18.reuse ;  /* 0x000000120c1a7220 */ /* 0x080fe20000400000 */
[-C--:B------:R-:W-:Y:S01]  /*08b0*/  FMUL R19, R13, R18.reuse ;  /* 0x000000120d137220 */ /* 0x080fe20000400000 */
[----:B-1----:R-:W-:-:S04]  /*08c0*/  FMUL R36, R15, R18 ;  /* 0x000000120f247220 */ /* 0x002fc80000400000 */
[----:B------:R-:W0:Y:S01]  /*08d0*/  F2F.F64.F32 R26, R26 ;  /* 0x0000001a001a7310 */ /* 0x000e220000201800 */
[----:B--2---:R-:W-:-:S07]  /*08e0*/  DFMA R16, -R28, R30, R16 ;  /* 0x0000001e1c10722b */ /* 0x004fce0000000110 */
[----:B------:R-:W1:Y:S08]  /*08f0*/  F2F.F64.F32 R28, R19 ;  /* 0x00000013001c7310 */ /* 0x000e700000201800 */
[----:B------:R-:W2:Y:S01]  /*0900*/  F2F.F64.F32 R12, R36 ;  /* 0x00000024000c7310 */ /* 0x000ea20000201800 */
[----:B0-----:R-:W-:Y:S02]  /*0910*/  DFMA R14, R24, R22, R26 ;  /* 0x00000016180e722b */ /* 0x001fe4000000001a */
[----:B-1----:R-:W-:-:S02]  /*0920*/  DFMA R28, R22, -R30, R28 ;  /* 0x8000001e161c722b */ /* 0x002fc4000000001c */
[----:B--2---:R-:W-:-:S03]  /*0930*/  DFMA R12, -R20, R22, R12 ;  /* 0x00000016140c722b */ /* 0x004fc6000000010c */
[----:B------:R0:W1:Y:S08]  /*0940*/  F2F.F32.F64 R16, R16 ;  /* 0x0000001000107310 */ /* 0x0000700000301000 */
[----:B------:R-:W2:Y:S08]  /*0950*/  F2F.F32.F64 R32, R32 ;  /* 0x0000002000207310 */ /* 0x000eb00000301000 */
[----:B------:R-:W3:Y:S08]  /*0960*/  F2F.F32.F64 R14, R14 ;  /* 0x0000000e000e7310 */ /* 0x000ef00000301000 */
[----:B------:R-:W4:Y:S08]  /*0970*/  F2F.F32.F64 R28, R28 ;  /* 0x0000001c001c7310 */ /* 0x000f300000301000 */
[----:B------:R-:W5:Y:S08]  /*0980*/  F2F.F32.F64 R12, R12 ;  /* 0x0000000c000c7310 */ /* 0x000f700000301000 */
[----:B0-----:R-:W0:Y:S08]  /*0990*/  F2I.TRUNC.NTZ R17, R34 ;  /* 0x0000002200117305 */ /* 0x001e30000020f100 */
[----:B------:R-:W0:Y:S08]  /*09a0*/  F2I.TRUNC.NTZ R18, -R3 ;  /* 0x8000000300127305 */ /* 0x000e30000020f100 */
[----:B------:R-:W0:Y:S08]  /*09b0*/  F2I.TRUNC.NTZ R35, R35 ;  /* 0x0000002300237305 */ /* 0x000e30000020f100 */
[----:B-1----:R-:W1:Y:S08]  /*09c0*/  F2I.TRUNC.NTZ R16, -R16 ;  /* 0x8000001000107305 */ /* 0x002e70000020f100 */
[----:B--2---:R-:W2:Y:S08]  /*09d0*/  F2I.TRUNC.NTZ R21, R32 ;  /* 0x0000002000157305 */ /* 0x004eb0000020f100 */
[----:B---3--:R-:W3:Y:S08]  /*09e0*/  F2I.TRUNC.NTZ R19, R14 ;  /* 0x0000000e00137305 */ /* 0x008ef0000020f100 */
[----:B----4-:R-:W4:Y:S08]  /*09f0*/  F2I.TRUNC.NTZ R20, -R28 ;  /* 0x8000001c00147305 */ /* 0x010f30000020f100 */
[----:B-----5:R-:W5:Y:S01]  /*0a00*/  F2I.TRUNC.NTZ R22, -R12 ;  /* 0x8000000c00167305 */ /* 0x020f62000020f100 */
[----:B0-----:R-:W-:Y:S01]  /*0a10*/  IMAD.IADD R8, R8, 0x1, R17 ;  /* 0x0000000108087824 */ /* 0x001fe200078e0211 */
[----:B------:R-:W-:Y:S01]  /*0a20*/  IADD3 R9, PT, PT, R9, R18, RZ ;  /* 0x0000001209097210 */ /* 0x000fe20007ffe0ff */
[----:B------:R-:W-:Y:S01]  /*0a30*/  IMAD.IADD R10, R10, 0x1, R35 ;  /* 0x000000010a0a7824 */ /* 0x000fe200078e0223 */
[----:B-1----:R-:W-:Y:S01]  /*0a40*/  IADD3 R11, PT, PT, R11, R16, RZ ;  /* 0x000000100b0b7210 */ /* 0x002fe20007ffe0ff */
[----:B--2---:R-:W-:Y:S01]  /*0a50*/  IMAD.IADD R6, R6, 0x1, R21 ;  /* 0x0000000106067824 */ /* 0x004fe200078e0215 */
[----:B---3--:R-:W-:Y:S01]  /*0a60*/  IADD3 R4, PT, PT, R4, R19, RZ ;  /* 0x0000001304047210 */ /* 0x008fe20007ffe0ff */
[----:B----4-:R-:W-:Y:S01]  /*0a70*/  IMAD.IADD R5, R5, 0x1, R20 ;  /* 0x0000000105057824 */ /* 0x010fe200078e0214 */
[----:B-----5:R-:W-:Y:S01]  /*0a80*/  IADD3 R7, PT, PT, R7, R22, RZ ;  /* 0x0000001607077210 */ /* 0x020fe20007ffe0ff */
[----:B------:R-:W-:Y:S06]  /*0a90*/  @P0 BRA `(.L_x_2) ;  /* 0xfffffff400b80947 */ /* 0x000fec000383ffff */
.L_x_1:
[----:B------:R-:W-:Y:S05]  /*0aa0*/  BSYNC.RECONVERGENT B0 ;  /* 0x0000000000007941 */ /* 0x000fea0003800200 */
.L_x_0:
[----:B------:R-:W0:Y:S01]  /*0ab0*/  S2R R2, SR_TID.X ;  /* 0x0000000000027919 */ /* 0x000e220000002100 */
[----:B------:R-:W1:Y:S01]  /*0ac0*/  S2UR UR7, SR_CgaCtaId ;  /* 0x00000000000779c3 */ /* 0x000e620000008800 */
[----:B------:R-:W-:Y:S01]  /*0ad0*/  UMOV UR4, 0x400 ;  /* 0x0000040000047882 */ /* 0x000fe20000000000 */
[----:B------:R-:W2:Y:S01]  /*0ae0*/  S2R R15, SR_TID.Y ;  /* 0x00000000000f7919 */ /* 0x000ea20000002200 */
[----:B------:R-:W-:Y:S02]  /*0af0*/  UIADD3 UR5, UPT, UPT, UR4, 0x2000, URZ ;  /* 0x0000200004057890 */ /* 0x000fe4000fffe0ff */
[----:B------:R-:W-:Y:S02]  /*0b00*/  UIADD3 UR6, UPT, UPT, UR4, 0x4000, URZ ;  /* 0x0000400004067890 */ /* 0x000fe4000fffe0ff */
[----:B-1----:R-:W-:Y:S02]  /*0b10*/  ULEA UR8, UR7, UR4, 0x18 ;  /* 0x0000000407087291 */ /* 0x002fe4000f8ec0ff */
[----:B------:R-:W-:-:S02]  /*0b20*/  UIADD3 UR4, UPT, UPT, UR4, 0x6000, URZ ;  /* 0x0000600004047890 */ /* 0x000fc4000fffe0ff */
[----:B------:R-:W-:Y:S02]  /*0b30*/  ULEA UR5, UR7, UR5, 0x18 ;  /* 0x0000000507057291 */ /* 0x000fe4000f8ec0ff */
[----:B------:R-:W-:Y:S01]  /*0b40*/  ULEA UR6, UR7, UR6, 0x18 ;  /* 0x0000000607067291 */ /* 0x000fe2000f8ec0ff */
[C---:B0-----:R-:W-:Y:S01]  /*0b50*/  LEA R37, R2.reuse, UR8, 0x5 ;  /* 0x0000000802257c11 */ /* 0x041fe2000f8e28ff */
[----:B------:R-:W-:Y:S02]  /*0b60*/  ULEA UR4, UR7, UR4, 0x18 ;  /* 0x0000000407047291 */ /* 0x000fe4000f8ec0ff */
[C---:B------:R-:W-:Y:S02]  /*0b70*/  LEA R16, R2.reuse, UR5, 0x5 ;  /* 0x0000000502107c11 */ /* 0x040fe4000f8e28ff */
[C---:B------:R-:W-:Y:S01]  /*0b80*/  LEA R36, R2.reuse, UR6, 0x5 ;  /* 0x0000000602247c11 */ /* 0x040fe2000f8e28ff */
[----:B--2---:R-:W-:Y:S01]  /*0b90*/  IMAD R3, R15, 0x8, R37 ;  /* 0x000000080f037824 */ /* 0x004fe200078e0225 */
[----:B------:R-:W-:-:S02]  /*0ba0*/  LEA R2, R2, UR4, 0x5 ;  /* 0x0000000402027c11 */ /* 0x000fc4000f8e28ff */
[C---:B------:R-:W-:Y:S01]  /*0bb0*/  LEA R12, R15.reuse, R16, 0x3 ;  /* 0x000000100f0c7211 */ /* 0x040fe200078e18ff */
[C---:B------:R-:W-:Y:S01]  /*0bc0*/  IMAD R13, R15.reuse, 0x8, R36 ;  /* 0x000000080f0d7824 */ /* 0x040fe200078e0224 */
[C---:B------:R-:W-:Y:S01]  /*0bd0*/  LEA R14, R15.reuse, R2, 0x3 ;  /* 0x000000020f0e7211 */ /* 0x040fe200078e18ff */
[----:B------:R0:W-:Y:S01]  /*0be0*/  STS.64 [R3], R8 ;  /* 0x0000000803007388 */ /* 0x0001e20000000a00 */
[----:B------:R-:W-:-:S03]  /*0bf0*/  ISETP.NE.AND P0, PT, R15, RZ, PT ;  /* 0x000000ff0f00720c */ /* 0x000fc60003f05270 */
[----:B------:R0:W-:Y:S04]  /*0c00*/  STS.64 [R12], R4 ;  /* 0x000000040c007388 */ /* 0x0001e80000000a00 */
[----:B------:R0:W-:Y:S04]  /*0c10*/  STS.64 [R13], R6 ;  /* 0x000000060d007388 */ /* 0x0001e80000000a00 */
[----:B------:R0:W-:Y:S01]  /*0c20*/  STS.64 [R14], R10 ;  /* 0x0000000a0e007388 */ /* 0x0001e20000000a00 */
[----:B------:R-:W-:Y:S06]  /*0c30*/  BAR.SYNC.DEFER_BLOCKING 0x0 ;  /* 0x0000000000007b1d */ /* 0x000fec0000010000 */
[----:B------:R-:W-:Y:S05]  /*0c40*/  @P0 EXIT ;  /* 0x000000000000094d */ /* 0x000fea0003800000 */
[----:B0-----:R-:W-:Y:S04]  /*0c50*/  LDS.128 R4, [R37] ;  /* 0x0000000025047984 */ /* 0x001fe80000000c00 */
[----:B------:R-:W0:Y:S04]  /*0c60*/  LDS.128 R8, [R37+0x10] ;  /* 0x0000100025087984 */ /* 0x000e280000000c00 */
[----:B------:R-:W-:Y:S04]  /*0c70*/  LDS.128 R12, [R16] ;  /* 0x00000000100c7984 */ /* 0x000fe80000000c00 */
[----:B------:R-:W1:Y:S04]  /*0c80*/  LDS.128 R16, [R16+0x10] ;  /* 0x0000100010107984 */ /* 0x000e680000000c00 */
[----:B------:R-:W-:Y:S04]  /*0c90*/  LDS.128 R20, [R36] ;  /* 0x0000000024147984 */ /* 0x000fe80000000c00 */
[----:B------:R-:W2:Y:S04]  /*0ca0*/  LDS.128 R24, [R36+0x10] ;  /* 0x0000100024187984 */ /* 0x000ea80000000c00 */
[----:B------:R-:W-:Y:S04]  /*0cb0*/  LDS.128 R28, [R2] ;  /* 0x00000000021c7984 */ /* 0x000fe80000000c00 */
[----:B------:R3:W4:Y:S01]  /*0cc0*/  LDS.128 R32, [R2+0x10] ;  /* 0x0000100002207984 */ /* 0x0007220000000c00 */
[----:B0-----:R-:W-:-:S02]  /*0cd0*/  IADD3 R3, PT, PT, R8, R6, R4 ;  /* 0x0000000608037210 */ /* 0x001fc40007ffe004 */
[----:B------:R-:W-:Y:S02]  /*0ce0*/  IADD3 R4, PT, PT, R9, R7, R5 ;  /* 0x0000000709047210 */ /* 0x000fe40007ffe005 */
[----:B------:R-:W0:Y:S01]  /*0cf0*/  LDC.64 R6, c[0x0][0x398] ;  /* 0x0000e600ff067b82 */ /* 0x000e220000000a00 */
[----:B------:R-:W-:Y:S01]  /*0d00*/  IMAD.IADD R3, R3, 0x1, R10 ;  /* 0x0000000103037824 */ /* 0x000fe200078e020a */
[----:B------:R-:W-:Y:S02]  /*0d10*/  IADD3 R4, PT, PT, R4, R11, RZ ;  /* 0x0000000b04047210 */ /* 0x000fe40007ffe0ff */
[----:B-1----:R-:W-:Y:S02]  /*0d20*/  IADD3 R5, PT, PT, R16, R14, R12 ;  /* 0x0000000e10057210 */ /* 0x002fe40007ffe00c */
[----:B------:R-:W-:Y:S02]  /*0d30*/  IADD3 R17, PT, PT, R17, R15, R13 ;  /* 0x0000000f11117210 */ /* 0x000fe40007ffe00d */
[----:B------:R-:W1:Y:S01]  /*0d40*/  LDC.64 R8, c[0x0][0x3a0] ;  /* 0x0000e800ff087b82 */ /* 0x000e620000000a00 */
[----:B------:R-:W-:Y:S01]  /*0d50*/  IMAD.IADD R18, R5, 0x1, R18 ;  /* 0x0000000105127824 */ /* 0x000fe200078e0212 */
[----:B------:R-:W-:-:S02]  /*0d60*/  IADD3 R19, PT, PT, R17, R19, RZ ;  /* 0x0000001311137210 */ /* 0x000fc40007ffe0ff */
[----:B--2---:R-:W-:Y:S02]  /*0d70*/  IADD3 R5, PT, PT, R24, R22, R20 ;  /* 0x0000001618057210 */ /* 0x004fe40007ffe014 */
[----:B---3--:R-:W-:Y:S02]  /*0d80*/  IADD3 R2, PT, PT, R25, R23, R21 ;  /* 0x0000001719027210 */ /* 0x008fe40007ffe015 */
[----:B------:R-:W2:Y:S01]  /*0d90*/  LDC.64 R14, c[0x0][0x3a8] ;  /* 0x0000ea00ff0e7b82 */ /* 0x000ea20000000a00 */
[----:B------:R-:W-:Y:S01]  /*0da0*/  IMAD.IADD R5, R5, 0x1, R26 ;  /* 0x0000000105057824 */ /* 0x000fe200078e021a */
[----:B------:R-:W-:Y:S02]  /*0db0*/  IADD3 R2, PT, PT, R2, R27, RZ ;  /* 0x0000001b02027210 */ /* 0x000fe40007ffe0ff */
[----:B----4-:R-:W-:Y:S02]  /*0dc0*/  IADD3 R11, PT, PT, R32, R30, R28 ;  /* 0x0000001e200b7210 */ /* 0x010fe40007ffe01c */
[----:B------:R-:W-:-:S02]  /*0dd0*/  IADD3 R10, PT, PT, R33, R31, R29 ;  /* 0x0000001f210a7210 */ /* 0x000fc40007ffe01d */
[----:B------:R-:W3:Y:S01]  /*0de0*/  LDC.64 R12, c[0x0][0x3b0] ;  /* 0x0000ec00ff0c7b82 */ /* 0x000ee20000000a00 */
[----:B------:R-:W-:Y:S01]  /*0df0*/  IMAD.IADD R11, R11, 0x1, R34 ;  /* 0x000000010b0b7824 */ /* 0x000fe200078e0222 */
[----:B------:R-:W-:Y:S01]  /*0e00*/  IADD3 R10, PT, PT, R10, R35, RZ ;  /* 0x000000230a0a7210 */ /* 0x000fe20007ffe0ff */
[C---:B0-----:R-:W-:Y:S01]  /*0e10*/  IMAD.WIDE R6, R0.reuse, 0x8, R6 ;  /* 0x0000000800067825 */ /* 0x041fe200078e0206 */
[----:B------:R-:W-:Y:S02]  /*0e20*/  I2FP.F32.S32 R16, R3 ;  /* 0x0000000300107245 */ /* 0x000fe40000201400 */
[----:B------:R-:W-:Y:S01]  /*0e30*/  I2FP.F32.S32 R17, R4 ;  /* 0x0000000400117245 */ /* 0x000fe20000201400 */
[----:B-1----:R-:W-:Y:S01]  /*0e40*/  IMAD.WIDE R8, R0, 0x8, R8 ;  /* 0x0000000800087825 */ /* 0x002fe200078e0208 */
[----:B------:R-:W-:Y:S02]  /*0e50*/  I2FP.F32.S32 R18, R18 ;  /* 0x0000001200127245 */ /* 0x000fe40000201400 */
[----:B------:R-:W-:Y:S01]  /*0e60*/  I2FP.F32.S32 R19, R19 ;  /* 0x0000001300137245 */ /* 0x000fe20000201400 */
[----:B------:R-:W-:Y:S01]  /*0e70*/  STG.E.64 desc[UR10][R6.64], R16 ;  /* 0x0000001006007986 */ /* 0x000fe2000c101b0a */
[----:B------:R-:W-:-:S02]  /*0e80*/  I2FP.F32.S32 R4, R5 ;  /* 0x0000000500047245 */ /* 0x000fc40000201400 */
[----:B------:R-:W-:Y:S01]  /*0e90*/  I2FP.F32.S32 R5, R2 ;  /* 0x0000000200057245 */ /* 0x000fe20000201400 */
[----:B--2---:R-:W-:Y:S01]  /*0ea0*/  IMAD.WIDE R14, R0, 0x8, R14 ;  /* 0x00000008000e7825 */ /* 0x004fe200078e020e */
[----:B------:R-:W-:Y:S01]  /*0eb0*/  I2FP.F32.S32 R2, R11 ;  /* 0x0000000b00027245 */ /* 0x000fe20000201400 */
[----:B------:R-:W-:Y:S01]  /*0ec0*/  STG.E.64 desc[UR10][R8.64], R18 ;  /* 0x0000001208007986 */ /* 0x000fe2000c101b0a */
[----:B------:R-:W-:-:S03]  /*0ed0*/  I2FP.F32.S32 R3, R10 ;  /* 0x0000000a00037245 */ /* 0x000fc60000201400 */
[----:B------:R-:W-:Y:S01]  /*0ee0*/  STG.E.64 desc[UR10][R14.64], R4 ;  /* 0x000000040e007986 */ /* 0x000fe2000c101b0a */
[----:B---3--:R-:W-:-:S05]  /*0ef0*/  IMAD.WIDE R12, R0, 0x8, R12 ;  /* 0x00000008000c7825 */ /* 0x008fca00078e020c */
[----:B------:R-:W-:Y:S01]  /*0f00*/  STG.E.64 desc[UR10][R12.64], R2 ;  /* 0x000000020c007986 */ /* 0x000fe2000c101b0a */
[----:B------:R-:W-:Y:S05]  /*0f10*/  EXIT ;  /* 0x000000000000794d */ /* 0x000fea0003800000 */
.L_x_3:
[----:B------:R-:W-:-:S00]  /*0f20*/  BRA `(.L_x_3) ;  /* 0xfffffffc00fc7947 */ /* 0x000fc0000383ffff */
[----:B------:R-:W-:-:S00]  /*0f30*/  NOP ;  /* 0x0000000000007918 */ /* 0x000fc00000000000 */
        /* <DEDUP_REMOVED lines=12> */
.L_x_4:


//--------------------- .nv.shared._Z18lookuptable_kernelP6float2S0_P4int2S0_S0_S0_S0_ --------------------------
	.section	.nv.shared._Z18lookuptable_kernelP6float2S0_P4int2S0_S0_S0_S0_,"aw",@nobits
	.sectionflags	@""
	.align	8
.nv.shared._Z18lookuptable_kernelP6float2S0_P4int2S0_S0_S0_S0_:
	.zero		33792


//--------------------- .nv.shared.reserved.0     --------------------------
	.section	.nv.shared.reserved.0,"aw",@nobits
	.weak		__nv_reservedSMEM_offset_0_alias
	.size		__nv_reservedSMEM_offset_0_alias, 0, 64
	.other		__nv_reservedSMEM_offset_0_alias,@"STO_CUDA_RESERVED_SHARED STV_DEFAULT"
__nv_reservedSMEM_offset_0_alias:
	.zero		0
	.zero		64


//--------------------- .nv.constant0._Z18lookuptable_kernelP6float2S0_P4int2S0_S0_S0_S0_ --------------------------
	.section	.nv.constant0._Z18lookuptable_kernelP6float2S0_P4int2S0_S0_S0_S0_,"a",@progbits
	.sectionflags	@""
	.align	4
.nv.constant0._Z18lookuptable_kernelP6float2S0_P4int2S0_S0_S0_S0_:
	.zero		952


//--------------------- SYMBOLS --------------------------

	.type		.nv.reservedSmem.offset0,@object
	.size		.nv.reservedSmem.offset0,0x4
	.type		.nv.reservedSmem.cap,@object
	.size		.nv.reservedSmem.cap,0x4
